//
// Generated by NVIDIA NVVM Compiler
//
// Compiler Build ID: CL-36424714
// Cuda compilation tools, release 13.0, V13.0.88
// Based on NVVM 20.0.0
//

.version 9.0
.target sm_100
.address_size 64

	// .globl	_Z21CustomAddMulDivKernelPfS_S_S_S_m

.visible .entry _Z21CustomAddMulDivKernelPfS_S_S_S_m(
	.param .u64 .ptr .align 1 _Z21CustomAddMulDivKernelPfS_S_S_S_m_param_0,
	.param .u64 .ptr .align 1 _Z21CustomAddMulDivKernelPfS_S_S_S_m_param_1,
	.param .u64 .ptr .align 1 _Z21CustomAddMulDivKernelPfS_S_S_S_m_param_2,
	.param .u64 .ptr .align 1 _Z21CustomAddMulDivKernelPfS_S_S_S_m_param_3,
	.param .u64 .ptr .align 1 _Z21CustomAddMulDivKernelPfS_S_S_S_m_param_4,
	.param .u64 _Z21CustomAddMulDivKernelPfS_S_S_S_m_param_5
)
{
	.reg .pred 	%p<2>;
	.reg .b32 	%r<5>;
	.reg .b32 	%f<10>;
	.reg .b64 	%rd<19>;

	ld.param.u64 	%rd2, [_Z21CustomAddMulDivKernelPfS_S_S_S_m_param_0];
	ld.param.u64 	%rd3, [_Z21CustomAddMulDivKernelPfS_S_S_S_m_param_1];
	ld.param.u64 	%rd4, [_Z21CustomAddMulDivKernelPfS_S_S_S_m_param_2];
	ld.param.u64 	%rd5, [_Z21CustomAddMulDivKernelPfS_S_S_S_m_param_3];
	ld.param.u64 	%rd6, [_Z21CustomAddMulDivKernelPfS_S_S_S_m_param_4];
	ld.param.u64 	%rd7, [_Z21CustomAddMulDivKernelPfS_S_S_S_m_param_5];
	mov.u32 	%r1, %ctaid.x;
	shl.b32 	%r2, %r1, 10;
	mov.u32 	%r3, %tid.x;
	or.b32  	%r4, %r2, %r3;
	cvt.u64.u32 	%rd1, %r4;
	setp.le.u64 	%p1, %rd7, %rd1;
	@%p1 bra 	$L__BB0_2;
	cvta.to.global.u64 	%rd8, %rd2;
	cvta.to.global.u64 	%rd9, %rd3;
	cvta.to.global.u64 	%rd10, %rd4;
	cvta.to.global.u64 	%rd11, %rd5;
	cvta.to.global.u64 	%rd12, %rd6;
	shl.b64 	%rd13, %rd1, 2;
	add.s64 	%rd14, %rd8, %rd13;
	ld.global.f32 	%f1, [%rd14];
	add.s64 	%rd15, %rd9, %rd13;
	ld.global.f32 	%f2, [%rd15];
	add.f32 	%f3, %f1, %f2;
	add.s64 	%rd16, %rd10, %rd13;
	st.global.f32 	[%rd16], %f3;
	ld.global.f32 	%f4, [%rd14];
	ld.global.f32 	%f5, [%rd15];
	mul.f32 	%f6, %f4, %f5;
	add.s64 	%rd17, %rd11, %rd13;
	st.global.f32 	[%rd17], %f6;
	ld.global.f32 	%f7, [%rd14];
	ld.global.f32 	%f8, [%rd15];
	div.rn.f32 	%f9, %f7, %f8;
	add.s64 	%rd18, %rd12, %rd13;
	st.global.f32 	[%rd18], %f9;
$L__BB0_2:
	ret;

}


// ===== COMPILED SASS (sm_100) =====

	.target	sm_100

	.elftype	@"ET_EXEC"


//--------------------- .note.nv.tkinfo           --------------------------
	.section	.note.nv.tkinfo,"",@"SHT_NOTE"
	.sectionflags	@"SHF_NOTE_NV_TKINFO"
	.tkinfo
        /*0018*/ 	.word	0x00000002
        /*0030*/ 	.string	""
        /*0030*/ 	.string	"ptxas"
        /*0030*/ 	.string	"Cuda compilation tools, release 13.0, V13.0.88"
        /*0030*/ 	.string	"Build cuda_13.0.r13.0/compiler.36424714_0"
        /*0030*/ 	.string	"-arch sm_100 -m 64 "



//--------------------- .note.nv.cuinfo           --------------------------
	.section	.note.nv.cuinfo,"",@"SHT_NOTE"
	.sectionflags	@"SHF_NOTE_NV_CUINFO"
        /*0018*/ 	.short	0x0002
        /*001a*/ 	.short	0x0064
        /*001c*/ 	.short	0x0082
	.zero		2


//--------------------- .nv.info                  --------------------------
	.section	.nv.info,"",@"SHT_CUDA_INFO"
	.align	4


	//----- nvinfo : EIATTR_REGCOUNT
	.align		4
        /*0000*/ 	.byte	0x04, 0x2f
        /*0002*/ 	.short	(.L_1 - .L_0)
	.align		4
.L_0:
        /*0004*/ 	.word	index@(_Z21CustomAddMulDivKernelPfS_S_S_S_m)
        /*0008*/ 	.word	0x00000014


	//----- nvinfo : EIATTR_FRAME_SIZE
	.align		4
.L_1:
        /*000c*/ 	.byte	0x04, 0x11
        /*000e*/ 	.short	(.L_3 - .L_2)
	.align		4
.L_2:
        /*0010*/ 	.word	index@($__internal_0_$__cuda_sm3x_div_rn_noftz_f32_slowpath)
        /*0014*/ 	.word	0x00000000


	//----- nvinfo : EIATTR_FRAME_SIZE
	.align		4
.L_3:
        /*0018*/ 	.byte	0x04, 0x11
        /*001a*/ 	.short	(.L_5 - .L_4)
	.align		4
.L_4:
        /*001c*/ 	.word	index@(_Z21CustomAddMulDivKernelPfS_S_S_S_m)
        /*0020*/ 	.word	0x00000000


	//----- nvinfo : EIATTR_MIN_STACK_SIZE
	.align		4
.L_5:
        /*0024*/ 	.byte	0x04, 0x12
        /*0026*/ 	.short	(.L_7 - .L_6)
	.align		4
.L_6:
        /*0028*/ 	.word	index@(_Z21CustomAddMulDivKernelPfS_S_S_S_m)
        /*002c*/ 	.word	0x00000000
.L_7:


//--------------------- .nv.compat                --------------------------
	.section	.nv.compat,"",@"SHT_CUDA_COMPAT_INFO"
	.align	4
        /*0000*/ 	.byte	0x02, 0x09, 0x00, 0x00, 0x02, 0x02, 0x01, 0x00, 0x02, 0x05, 0x05, 0x00, 0x03, 0x07, 0x01, 0x01
        /*0010*/ 	.byte	0x02, 0x03, 0x00, 0x00, 0x02, 0x06, 0x01, 0x00, 0x04, 0x0b, 0x08, 0x00, 0x01, 0x00, 0x00, 0x00
        /*0020*/ 	.byte	0x00, 0x00, 0x00, 0x00


//--------------------- .nv.info._Z21CustomAddMulDivKernelPfS_S_S_S_m --------------------------
	.section	.nv.info._Z21CustomAddMulDivKernelPfS_S_S_S_m,"",@"SHT_CUDA_INFO"
	.sectionflags	@""
	.align	4


	//----- nvinfo : EIATTR_CUDA_API_VERSION
	.align		4
        /*0000*/ 	.byte	0x04, 0x37
        /*0002*/ 	.short	(.L_9 - .L_8)
.L_8:
        /*0004*/ 	.word	0x00000082


	//----- nvinfo : EIATTR_KPARAM_INFO
	.align		4
.L_9:
        /*0008*/ 	.byte	0x04, 0x17
        /*000a*/ 	.short	(.L_11 - .L_10)
.L_10:
        /*000c*/ 	.word	0x00000000
        /*0010*/ 	.short	0x0005
        /*0012*/ 	.short	0x0028
        /*0014*/ 	.byte	0x00, 0xf0, 0x21, 0x00


	//----- nvinfo : EIATTR_KPARAM_INFO
	.align		4
.L_11:
        /*0018*/ 	.byte	0x04, 0x17
        /*001a*/ 	.short	(.L_13 - .L_12)
.L_12:
        /*001c*/ 	.word	0x00000000
        /*0020*/ 	.short	0x0004
        /*0022*/ 	.short	0x0020
        /*0024*/ 	.byte	0x00, 0xf5, 0x21, 0x00


	//----- nvinfo : EIATTR_KPARAM_INFO
	.align		4
.L_13:
        /*0028*/ 	.byte	0x04, 0x17
        /*002a*/ 	.short	(.L_15 - .L_14)
.L_14:
        /*002c*/ 	.word	0x00000000
        /*0030*/ 	.short	0x0003
        /*0032*/ 	.short	0x0018
        /*0034*/ 	.byte	0x00, 0xf5, 0x21, 0x00


	//----- nvinfo : EIATTR_KPARAM_INFO
	.align		4
.L_15:
        /*0038*/ 	.byte	0x04, 0x17
        /*003a*/ 	.short	(.L_17 - .L_16)
.L_16:
        /*003c*/ 	.word	0x00000000
        /*0040*/ 	.short	0x0002
        /*0042*/ 	.short	0x0010
        /*0044*/ 	.byte	0x00, 0xf5, 0x21, 0x00


	//----- nvinfo : EIATTR_KPARAM_INFO
	.align		4
.L_17:
        /*0048*/ 	.byte	0x04, 0x17
        /*004a*/ 	.short	(.L_19 - .L_18)
.L_18:
        /*004c*/ 	.word	0x00000000
        /*0050*/ 	.short	0x0001
        /*0052*/ 	.short	0x0008
        /*0054*/ 	.byte	0x00, 0xf5, 0x21, 0x00


	//----- nvinfo : EIATTR_KPARAM_INFO
	.align		4
.L_19:
        /*0058*/ 	.byte	0x04, 0x17
        /*005a*/ 	.short	(.L_21 - .L_20)
.L_20:
        /*005c*/ 	.word	0x00000000
        /*0060*/ 	.short	0x0000
        /*0062*/ 	.short	0x0000
        /*0064*/ 	.byte	0x00, 0xf5, 0x21, 0x00


	//----- nvinfo : EIATTR_SPARSE_MMA_MASK
	.align		4
.L_21:
        /*0068*/ 	.byte	0x03, 0x50
        /*006a*/ 	.short	0x0000


	//----- nvinfo : EIATTR_MAXREG_COUNT
	.align		4
        /*006c*/ 	.byte	0x03, 0x1b
        /*006e*/ 	.short	0x00ff


	//----- nvinfo : EIATTR_MERCURY_ISA_VERSION
	.align		4
        /*0070*/ 	.byte	0x03, 0x5f
        /*0072*/ 	.short	0x0101


	//----- nvinfo : EIATTR_VRC_CTA_INIT_COUNT
	.align		4
        /*0074*/ 	.byte	0x02, 0x4a
	.zero		1
	.zero		1


	//----- nvinfo : EIATTR_EXIT_INSTR_OFFSETS
	.align		4
        /*0078*/ 	.byte	0x04, 0x1c
        /*007a*/ 	.short	(.L_23 - .L_22)


	//   ....[0]....
.L_22:
        /*007c*/ 	.word	0x00000080


	//   ....[1]....
        /*0080*/ 	.word	0x00000310


	//----- nvinfo : EIATTR_CRS_STACK_SIZE
	.align		4
.L_23:
        /*0084*/ 	.byte	0x04, 0x1e
        /*0086*/ 	.short	(.L_25 - .L_24)
.L_24:
        /*0088*/ 	.word	0x00000000


	//----- nvinfo : EIATTR_CBANK_PARAM_SIZE
	.align		4
.L_25:
        /*008c*/ 	.byte	0x03, 0x19
        /*008e*/ 	.short	0x0030


	//----- nvinfo : EIATTR_PARAM_CBANK
	.align		4
        /*0090*/ 	.byte	0x04, 0x0a
        /*0092*/ 	.short	(.L_27 - .L_26)
	.align		4
.L_26:
        /*0094*/ 	.word	index@(.nv.constant0._Z21CustomAddMulDivKernelPfS_S_S_S_m)
        /*0098*/ 	.short	0x0380
        /*009a*/ 	.short	0x0030


	//----- nvinfo : EIATTR_SW_WAR
	.align		4
.L_27:
        /*009c*/ 	.byte	0x04, 0x36
        /*009e*/ 	.short	(.L_29 - .L_28)
.L_28:
        /*00a0*/ 	.word	0x00000008
.L_29:


//--------------------- .nv.callgraph             --------------------------
	.section	.nv.callgraph,"",@"SHT_CUDA_CALLGRAPH"
	.align	4
	.sectionentsize	8
	.align		4
        /*0000*/ 	.word	0x00000000
	.align		4
        /*0004*/ 	.word	0xffffffff
	.align		4
        /*0008*/ 	.word	0x00000000
	.align		4
        /*000c*/ 	.word	0xfffffffe
	.align		4
        /*0010*/ 	.word	0x00000000
	.align		4
        /*0014*/ 	.word	0xfffffffd
	.align		4
        /*0018*/ 	.word	0x00000000
	.align		4
        /*001c*/ 	.word	0xfffffffc


//--------------------- .text._Z21CustomAddMulDivKernelPfS_S_S_S_m --------------------------
	.section	.text._Z21CustomAddMulDivKernelPfS_S_S_S_m,"ax",@progbits
	.align	128
        .global         _Z21CustomAddMulDivKernelPfS_S_S_S_m
        .type           _Z21CustomAddMulDivKernelPfS_S_S_S_m,@function
        .size           _Z21CustomAddMulDivKernelPfS_S_S_S_m,(.L_x_14 - _Z21CustomAddMulDivKernelPfS_S_S_S_m)
        .other          _Z21CustomAddMulDivKernelPfS_S_S_S_m,@"STO_CUDA_ENTRY STV_DEFAULT"
_Z21CustomAddMulDivKernelPfS_S_S_S_m:
.text._Z21CustomAddMulDivKernelPfS_S_S_S_m:
[----:B------:R-:W-:Y:S01]  /*0000*/  LDC R1, c[0x0][0x37c] ;  /* 0x0000df00ff017b82 */ /* 0x000fe20000000800 */
[----:B------:R-:W0:Y:S07]  /*0010*/  S2R R2, SR_TID.X ;  /* 0x0000000000027919 */ /* 0x000e2e0000002100 */
[----:B------:R-:W1:Y:S01]  /*0020*/  S2UR UR4, SR_CTAID.X ;  /* 0x00000000000479c3 */ /* 0x000e620000002500 */
[----:B------:R-:W2:Y:S01]  /*0030*/  LDCU.64 UR6, c[0x0][0x3a8] ;  /* 0x00007500ff0677ac */ /* 0x000ea20008000a00 */
[----:B-1----:R-:W-:-:S06]  /*0040*/  USHF.L.U32 UR4, UR4, 0xa, URZ ;  /* 0x0000000a04047899 */ /* 0x002fcc00080006ff */
[----:B0-----:R-:W-:-:S04]  /*0050*/  LOP3.LUT R2, R2, UR4, RZ, 0xfc, !PT ;  /* 0x0000000402027c12 */ /* 0x001fc8000f8efcff */
[----:B--2---:R-:W-:-:S04]  /*0060*/  ISETP.GE.U32.AND P0, PT, R2, UR6, PT ;  /* 0x0000000602007c0c */ /* 0x004fc8000bf06070 */
[----:B------:R-:W-:-:S13]  /*0070*/  ISETP.GE.U32.AND.EX P0, PT, RZ, UR7, PT, P0 ;  /* 0x00000007ff007c0c */ /* 0x000fda000bf06100 */
[----:B------:R-:W-:Y:S05]  /*0080*/  @P0 EXIT ;  /* 0x000000000000094d */ /* 0x000fea0003800000 */
[----:B------:R-:W0:Y:S01]  /*0090*/  LDCU.128 UR8, c[0x0][0x380] ;  /* 0x00007000ff0877ac */ /* 0x000e220008000c00 */
[----:B------:R-:W-:Y:S01]  /*00a0*/  IMAD.SHL.U32 R4, R2, 0x4, RZ ;  /* 0x0000000402047824 */ /* 0x000fe200078e00ff */
[----:B------:R-:W-:Y:S01]  /*00b0*/  SHF.R.U32.HI R2, RZ, 0x1e, R2 ;  /* 0x0000001eff027819 */ /* 0x000fe20000011602 */
[----:B------:R-:W1:Y:S03]  /*00c0*/  LDCU.64 UR4, c[0x0][0x358] ;  /* 0x00006b00ff0477ac */ /* 0x000e660008000a00 */
[C---:B0-----:R-:W-:Y:S02]  /*00d0*/  IADD3 R6, P0, PT, R4.reuse, UR8, RZ ;  /* 0x0000000804067c10 */ /* 0x041fe4000ff1e0ff */
[----:B------:R-:W-:Y:S02]  /*00e0*/  IADD3 R8, P1, PT, R4, UR10, RZ ;  /* 0x0000000a04087c10 */ /* 0x000fe4000ff3e0ff */
[----:B------:R-:W-:-:S02]  /*00f0*/  IADD3.X R7, PT, PT, R2, UR9, RZ, P0, !PT ;  /* 0x0000000902077c10 */ /* 0x000fc400087fe4ff */
[----:B------:R-:W-:Y:S01]  /*0100*/  IADD3.X R9, PT, PT, R2, UR11, RZ, P1, !PT ;  /* 0x0000000b02097c10 */ /* 0x000fe20008ffe4ff */
[----:B------:R-:W0:Y:S02]  /*0110*/  LDCU.128 UR8, c[0x0][0x390] ;  /* 0x00007200ff0877ac */ /* 0x000e240008000c00 */
[----:B-1----:R-:W2:Y:S04]  /*0120*/  LDG.E R0, desc[UR4][R6.64] ;  /* 0x0000000406007981 */ /* 0x002ea8000c1e1900 */
[----:B------:R-:W2:Y:S01]  /*0130*/  LDG.E R3, desc[UR4][R8.64] ;  /* 0x0000000408037981 */ /* 0x000ea2000c1e1900 */
[----:B0-----:R-:W-:-:S04]  /*0140*/  IADD3 R10, P0, PT, R4, UR8, RZ ;  /* 0x00000008040a7c10 */ /* 0x001fc8000ff1e0ff */
[----:B------:R-:W-:Y:S01]  /*0150*/  IADD3.X R11, PT, PT, R2, UR9, RZ, P0, !PT ;  /* 0x00000009020b7c10 */ /* 0x000fe200087fe4ff */
[----:B--2---:R-:W-:-:S05]  /*0160*/  FADD R3, R0, R3 ;  /* 0x0000000300037221 */ /* 0x004fca0000000000 */
[----:B------:R0:W-:Y:S04]  /*0170*/  STG.E desc[UR4][R10.64], R3 ;  /* 0x000000030a007986 */ /* 0x0001e8000c101904 */
[----:B------:R-:W2:Y:S04]  /*0180*/  LDG.E R0, desc[UR4][R6.64] ;  /* 0x0000000406007981 */ /* 0x000ea8000c1e1900 */
[----:B------:R-:W2:Y:S01]  /*0190*/  LDG.E R5, desc[UR4][R8.64] ;  /* 0x0000000408057981 */ /* 0x000ea2000c1e1900 */
[----:B------:R-:W-:-:S04]  /*01a0*/  IADD3 R12, P0, PT, R4, UR10, RZ ;  /* 0x0000000a040c7c10 */ /* 0x000fc8000ff1e0ff */
[----:B------:R-:W-:Y:S01]  /*01b0*/  IADD3.X R13, PT, PT, R2, UR11, RZ, P0, !PT ;  /* 0x0000000b020d7c10 */ /* 0x000fe200087fe4ff */
[----:B--2---:R-:W-:-:S05]  /*01c0*/  FMUL R5, R0, R5 ;  /* 0x0000000500057220 */ /* 0x004fca0000400000 */
[----:B------:R1:W-:Y:S04]  /*01d0*/  STG.E desc[UR4][R12.64], R5 ;  /* 0x000000050c007986 */ /* 0x0003e8000c101904 */
[----:B------:R-:W2:Y:S04]  /*01e0*/  LDG.E R15, desc[UR4][R8.64] ;  /* 0x00000004080f7981 */ /* 0x000ea8000c1e1900 */
[----:B------:R-:W3:Y:S01]  /*01f0*/  LDG.E R0, desc[UR4][R6.64] ;  /* 0x0000000406007981 */ /* 0x000ee2000c1e1900 */
[----:B------:R-:W-:Y:S01]  /*0200*/  BSSY.RECONVERGENT B0, `(.L_x_0) ;  /* 0x000000c000007945 */ /* 0x000fe20003800200 */
[----:B--2---:R-:W2:Y:S08]  /*0210*/  MUFU.RCP R14, R15 ;  /* 0x0000000f000e7308 */ /* 0x004eb00000001000 */
[----:B---3--:R-:W3:Y:S01]  /*0220*/  FCHK P0, R0, R15 ;  /* 0x0000000f00007302 */ /* 0x008ee20000000000 */
[----:B--2---:R-:W-:-:S04]  /*0230*/  FFMA R17, -R15, R14, 1 ;  /* 0x3f8000000f117423 */ /* 0x004fc8000000010e */
[----:B------:R-:W-:-:S04]  /*0240*/  FFMA R17, R14, R17, R14 ;  /* 0x000000110e117223 */ /* 0x000fc8000000000e */
[----:B0-----:R-:W-:-:S04]  /*0250*/  FFMA R10, R0, R17, RZ ;  /* 0x00000011000a7223 */ /* 0x001fc800000000ff */
[----:B------:R-:W-:-:S04]  /*0260*/  FFMA R3, -R15, R10, R0 ;  /* 0x0000000a0f037223 */ /* 0x000fc80000000100 */
[----:B------:R-:W-:Y:S01]  /*0270*/  FFMA R3, R17, R3, R10 ;  /* 0x0000000311037223 */ /* 0x000fe2000000000a */
[----:B-1-3--:R-:W-:Y:S06]  /*0280*/  @!P0 BRA `(.L_x_1) ;  /* 0x00000000000c8947 */ /* 0x00afec0003800000 */
[----:B------:R-:W-:-:S07]  /*0290*/  MOV R6, 0x2b0 ;  /* 0x000002b000067802 */ /* 0x000fce0000000f00 */
[----:B------:R-:W-:Y:S05]  /*02a0*/  CALL.REL.NOINC `($__internal_0_$__cuda_sm3x_div_rn_noftz_f32_slowpath) ;  /* 0x00000000001c7944 */ /* 0x000fea0003c00000 */
[----:B------:R-:W-:-:S07]  /*02b0*/  IMAD.MOV.U32 R3, RZ, RZ, R0 ;  /* 0x000000ffff037224 */ /* 0x000fce00078e0000 */
.L_x_1:
[----:B------:R-:W-:Y:S05]  /*02c0*/  BSYNC.RECONVERGENT B0 ;  /* 0x0000000000007941 */ /* 0x000fea0003800200 */
.L_x_0:
[----:B------:R-:W0:Y:S02]  /*02d0*/  LDCU.64 UR6, c[0x0][0x3a0] ;  /* 0x00007400ff0677ac */ /* 0x000e240008000a00 */
[----:B0-----:R-:W-:-:S04]  /*02e0*/  IADD3 R4, P0, PT, R4, UR6, RZ ;  /* 0x0000000604047c10 */ /* 0x001fc8000ff1e0ff */
[----:B------:R-:W-:-:S05]  /*02f0*/  IADD3.X R5, PT, PT, R2, UR7, RZ, P0, !PT ;  /* 0x0000000702057c10 */ /* 0x000fca00087fe4ff */
[----:B------:R-:W-:Y:S01]  /*0300*/  STG.E desc[UR4][R4.64], R3 ;  /* 0x0000000304007986 */ /* 0x000fe2000c101904 */
[----:B------:R-:W-:Y:S05]  /*0310*/  EXIT ;  /* 0x000000000000794d */ /* 0x000fea0003800000 */
        .weak           $__internal_0_$__cuda_sm3x_div_rn_noftz_f32_slowpath
        .type           $__internal_0_$__cuda_sm3x_div_rn_noftz_f32_slowpath,@function
        .size           $__internal_0_$__cuda_sm3x_div_rn_noftz_f32_slowpath,(.L_x_14 - $__internal_0_$__cuda_sm3x_div_rn_noftz_f32_slowpath)
$__internal_0_$__cuda_sm3x_div_rn_noftz_f32_slowpath:
[----:B------:R-:W-:Y:S01]  /*0320*/  SHF.R.U32.HI R5, RZ, 0x17, R15 ;  /* 0x00000017ff057819 */ /* 0x000fe2000001160f */
[----:B------:R-:W-:Y:S01]  /*0330*/  BSSY.RECONVERGENT B1, `(.L_x_2) ;  /* 0x0000064000017945 */ /* 0x000fe20003800200 */
[--C-:B------:R-:W-:Y:S01]  /*0340*/  SHF.R.U32.HI R3, RZ, 0x17, R0.reuse ;  /* 0x00000017ff037819 */ /* 0x100fe20000011600 */
[----:B------:R-:W-:Y:S01]  /*0350*/  IMAD.MOV.U32 R8, RZ, RZ, R0 ;  /* 0x000000ffff087224 */ /* 0x000fe200078e0000 */
[----:B------:R-:W-:Y:S02]  /*0360*/  LOP3.LUT R7, R5, 0xff, RZ, 0xc0, !PT ;  /* 0x000000ff05077812 */ /* 0x000fe400078ec0ff */
[----:B------:R-:W-:-:S03]  /*0370*/  LOP3.LUT R5, R3, 0xff, RZ, 0xc0, !PT ;  /* 0x000000ff03057812 */ /* 0x000fc600078ec0ff */
[----:B------:R-:W-:Y:S02]  /*0380*/  VIADD R11, R7, 0xffffffff ;  /* 0xffffffff070b7836 */ /* 0x000fe40000000000 */
[----:B------:R-:W-:-:S03]  /*0390*/  VIADD R10, R5, 0xffffffff ;  /* 0xffffffff050a7836 */ /* 0x000fc60000000000 */
[----:B------:R-:W-:-:S04]  /*03a0*/  ISETP.GT.U32.AND P0, PT, R11, 0xfd, PT ;  /* 0x000000fd0b00780c */ /* 0x000fc80003f04070 */
[----:B------:R-:W-:-:S13]  /*03b0*/  ISETP.GT.U32.OR P0, PT, R10, 0xfd, P0 ;  /* 0x000000fd0a00780c */ /* 0x000fda0000704470 */
[----:B------:R-:W-:Y:S01]  /*03c0*/  @!P0 IMAD.MOV.U32 R9, RZ, RZ, RZ ;  /* 0x000000ffff098224 */ /* 0x000fe200078e00ff */
[----:B------:R-:W-:Y:S06]  /*03d0*/  @!P0 BRA `(.L_x_3) ;  /* 0x0000000000608947 */ /* 0x000fec0003800000 */
[----:B------:R-:W-:Y:S01]  /*03e0*/  FSETP.GTU.FTZ.AND P0, PT, |R0|, +INF , PT ;  /* 0x7f8000000000780b */ /* 0x000fe20003f1c200 */
[----:B------:R-:W-:Y:S01]  /*03f0*/  IMAD.MOV.U32 R3, RZ, RZ, R15 ;  /* 0x000000ffff037224 */ /* 0x000fe200078e000f */
[----:B------:R-:W-:-:S04]  /*0400*/  FSETP.GTU.FTZ.AND P1, PT, |R15|, +INF , PT ;  /* 0x7f8000000f00780b */ /* 0x000fc80003f3c200 */
[----:B------:R-:W-:-:S13]  /*0410*/  PLOP3.LUT P0, PT, P0, P1, PT, 0xf8, 0x8f ;  /* 0x00000000008f781c */ /* 0x000fda0000703f70 */
[----:B------:R-:W-:Y:S05]  /*0420*/  @P0 BRA `(.L_x_4) ;  /* 0x00000004004c0947 */ /* 0x000fea0003800000 */
[----:B------:R-:W-:-:S13]  /*0430*/  LOP3.LUT P0, RZ, R15, 0x7fffffff, R8, 0xc8, !PT ;  /* 0x7fffffff0fff7812 */ /* 0x000fda000780c808 */
[----:B------:R-:W-:Y:S05]  /*0440*/  @!P0 BRA `(.L_x_5) ;  /* 0x00000004003c8947 */ /* 0x000fea0003800000 */
[C---:B------:R-:W-:Y:S02]  /*0450*/  FSETP.NEU.FTZ.AND P2, PT, |R0|.reuse, +INF , PT ;  /* 0x7f8000000000780b */ /* 0x040fe40003f5d200 */
[----:B------:R-:W-:Y:S02]  /*0460*/  FSETP.NEU.FTZ.AND P1, PT, |R3|, +INF , PT ;  /* 0x7f8000000300780b */ /* 0x000fe40003f3d200 */
[----:B------:R-:W-:-:S11]  /*0470*/  FSETP.NEU.FTZ.AND P0, PT, |R0|, +INF , PT ;  /* 0x7f8000000000780b */ /* 0x000fd60003f1d200 */
[----:B------:R-:W-:Y:S05]  /*0480*/  @!P1 BRA !P2, `(.L_x_5) ;  /* 0x00000004002c9947 */ /* 0x000fea0005000000 */
[----:B------:R-:W-:-:S04]  /*0490*/  LOP3.LUT P2, RZ, R8, 0x7fffffff, RZ, 0xc0, !PT ;  /* 0x7fffffff08ff7812 */ /* 0x000fc8000784c0ff */
[----:B------:R-:W-:-:S13]  /*04a0*/  PLOP3.LUT P1, PT, P1, P2, PT, 0x2f, 0xf2 ;  /* 0x0000000000f2781c */ /* 0x000fda0000f24577 */
[----:B------:R-:W-:Y:S05]  /*04b0*/  @P1 BRA `(.L_x_6) ;  /* 0x0000000400181947 */ /* 0x000fea0003800000 */
[----:B------:R-:W-:-:S04]  /*04c0*/  LOP3.LUT P1, RZ, R15, 0x7fffffff, RZ, 0xc0, !PT ;  /* 0x7fffffff0fff7812 */ /* 0x000fc8000782c0ff */
[----:B------:R-:W-:-:S13]  /*04d0*/  PLOP3.LUT P0, PT, P0, P1, PT, 0x2f, 0xf2 ;  /* 0x0000000000f2781c */ /* 0x000fda0000702577 */
[----:B------:R-:W-:Y:S05]  /*04e0*/  @P0 BRA `(.L_x_7) ;  /* 0x0000000400000947 */ /* 0x000fea0003800000 */
[----:B------:R-:W-:Y:S02]  /*04f0*/  ISETP.GE.AND P0, PT, R10, RZ, PT ;  /* 0x000000ff0a00720c */ /* 0x000fe40003f06270 */
[----:B------:R-:W-:-:S11]  /*0500*/  ISETP.GE.AND P1, PT, R11, RZ, PT ;  /* 0x000000ff0b00720c */ /* 0x000fd60003f26270 */
[----:B------:R-:W-:Y:S02]  /*0510*/  @P0 IMAD.MOV.U32 R9, RZ, RZ, RZ ;  /* 0x000000ffff090224 */ /* 0x000fe400078e00ff */
[----:B------:R-:W-:Y:S01]  /*0520*/  @!P0 FFMA R8, R0, 1.84467440737095516160e+19, RZ ;  /* 0x5f80000000088823 */ /* 0x000fe200000000ff */
[----:B------:R-:W-:Y:S02]  /*0530*/  @!P0 IMAD.MOV.U32 R9, RZ, RZ, -0x40 ;  /* 0xffffffc0ff098424 */ /* 0x000fe400078e00ff */
[----:B------:R-:W-:Y:S02]  /*0540*/  @!P1 FFMA R15, R3, 1.84467440737095516160e+19, RZ ;  /* 0x5f800000030f9823 */ /* 0x000fe400000000ff */
[----:B------:R-:W-:-:S07]  /*0550*/  @!P1 VIADD R9, R9, 0x40 ;  /* 0x0000004009099836 */ /* 0x000fce0000000000 */
.L_x_3:
[----:B------:R-:W-:Y:S01]  /*0560*/  LEA R0, R7, 0xc0800000, 0x17 ;  /* 0xc080000007007811 */ /* 0x000fe200078eb8ff */
[----:B------:R-:W-:Y:S01]  /*0570*/  VIADD R5, R5, 0xffffff81 ;  /* 0xffffff8105057836 */ /* 0x000fe20000000000 */
[----:B------:R-:W-:Y:S03]  /*0580*/  BSSY.RECONVERGENT B2, `(.L_x_8) ;  /* 0x0000035000027945 */ /* 0x000fe60003800200 */
[----:B------:R-:W-:Y:S02]  /*0590*/  IMAD.IADD R15, R15, 0x1, -R0 ;  /* 0x000000010f0f7824 */ /* 0x000fe400078e0a00 */
[----:B------:R-:W-:Y:S02]  /*05a0*/  IMAD R0, R5, -0x800000, R8 ;  /* 0xff80000005007824 */ /* 0x000fe400078e0208 */
[----:B------:R-:W0:Y:S01]  /*05b0*/  MUFU.RCP R3, R15 ;  /* 0x0000000f00037308 */ /* 0x000e220000001000 */
[----:B------:R-:W-:-:S04]  /*05c0*/  FADD.FTZ R11, -R15, -RZ ;  /* 0x800000ff0f0b7221 */ /* 0x000fc80000010100 */
[----:B0-----:R-:W-:-:S04]  /*05d0*/  FFMA R10, R3, R11, 1 ;  /* 0x3f800000030a7423 */ /* 0x001fc8000000000b */
[----:B------:R-:W-:-:S04]  /*05e0*/  FFMA R10, R3, R10, R3 ;  /* 0x0000000a030a7223 */ /* 0x000fc80000000003 */
[----:B------:R-:W-:-:S04]  /*05f0*/  FFMA R3, R0, R10, RZ ;  /* 0x0000000a00037223 */ /* 0x000fc800000000ff */
[----:B------:R-:W-:-:S04]  /*0600*/  FFMA R8, R11, R3, R0 ;  /* 0x000000030b087223 */ /* 0x000fc80000000000 */
[----:B------:R-:W-:Y:S01]  /*0610*/  FFMA R13, R10, R8, R3 ;  /* 0x000000080a0d7223 */ /* 0x000fe20000000003 */
[----:B------:R-:W-:-:S03]  /*0620*/  IADD3 R8, PT, PT, R5, 0x7f, -R7 ;  /* 0x0000007f05087810 */ /* 0x000fc60007ffe807 */
[----:B------:R-:W-:Y:S02]  /*0630*/  FFMA R12, R11, R13, R0 ;  /* 0x0000000d0b0c7223 */ /* 0x000fe40000000000 */
[----:B------:R-:W-:Y:S02]  /*0640*/  IMAD.IADD R8, R8, 0x1, R9 ;  /* 0x0000000108087824 */ /* 0x000fe400078e0209 */
[----:B------:R-:W-:-:S05]  /*0650*/  FFMA R0, R10, R12, R13 ;  /* 0x0000000c0a007223 */ /* 0x000fca000000000d */
[----:B------:R-:W-:-:S04]  /*0660*/  SHF.R.U32.HI R3, RZ, 0x17, R0 ;  /* 0x00000017ff037819 */ /* 0x000fc80000011600 */
[----:B------:R-:W-:-:S05]  /*0670*/  LOP3.LUT R3, R3, 0xff, RZ, 0xc0, !PT ;  /* 0x000000ff03037812 */ /* 0x000fca00078ec0ff */
[----:B------:R-:W-:-:S04]  /*0680*/  IMAD.IADD R7, R3, 0x1, R8 ;  /* 0x0000000103077824 */ /* 0x000fc800078e0208 */
[----:B------:R-:W-:-:S05]  /*0690*/  VIADD R3, R7, 0xffffffff ;  /* 0xffffffff07037836 */ /* 0x000fca0000000000 */
[----:B------:R-:W-:-:S13]  /*06a0*/  ISETP.GE.U32.AND P0, PT, R3, 0xfe, PT ;  /* 0x000000fe0300780c */ /* 0x000fda0003f06070 */
[----:B------:R-:W-:Y:S05]  /*06b0*/  @!P0 BRA `(.L_x_9) ;  /* 0x0000000000808947 */ /* 0x000fea0003800000 */
[----:B------:R-:W-:-:S13]  /*06c0*/  ISETP.GT.AND P0, PT, R7, 0xfe, PT ;  /* 0x000000fe0700780c */ /* 0x000fda0003f04270 */
[----:B------:R-:W-:Y:S05]  /*06d0*/  @P0 BRA `(.L_x_10) ;  /* 0x00000000006c0947 */ /* 0x000fea0003800000 */
[----:B------:R-:W-:-:S13]  /*06e0*/  ISETP.GE.AND P0, PT, R7, 0x1, PT ;  /* 0x000000010700780c */ /* 0x000fda0003f06270 */
[----:B------:R-:W-:Y:S05]  /*06f0*/  @P0 BRA `(.L_x_11) ;  /* 0x0000000000740947 */ /* 0x000fea0003800000 */
[----:B------:R-:W-:Y:S02]  /*0700*/  ISETP.GE.AND P0, PT, R7, -0x18, PT ;  /* 0xffffffe80700780c */ /* 0x000fe40003f06270 */
[----:B------:R-:W-:-:S11]  /*0710*/  LOP3.LUT R0, R0, 0x80000000, RZ, 0xc0, !PT ;  /* 0x8000000000007812 */ /* 0x000fd600078ec0ff */
[----:B------:R-:W-:Y:S05]  /*0720*/  @!P0 BRA `(.L_x_11) ;  /* 0x0000000000688947 */ /* 0x000fea0003800000 */
[CCC-:B------:R-:W-:Y:S01]  /*0730*/  FFMA.RZ R3, R10.reuse, R12.reuse, R13.reuse ;  /* 0x0000000c0a037223 */ /* 0x1c0fe2000000c00d */
[CCC-:B------:R-:W-:Y:S01]  /*0740*/  FFMA.RM R8, R10.reuse, R12.reuse, R13.reuse ;  /* 0x0000000c0a087223 */ /* 0x1c0fe2000000400d */
[C---:B------:R-:W-:Y:S02]  /*0750*/  ISETP.NE.AND P2, PT, R7.reuse, RZ, PT ;  /* 0x000000ff0700720c */ /* 0x040fe40003f45270 */
[----:B------:R-:W-:Y:S02]  /*0760*/  ISETP.NE.AND P1, PT, R7, RZ, PT ;  /* 0x000000ff0700720c */ /* 0x000fe40003f25270 */
[----:B------:R-:W-:Y:S01]  /*0770*/  LOP3.LUT R5, R3, 0x7fffff, RZ, 0xc0, !PT ;  /* 0x007fffff03057812 */ /* 0x000fe200078ec0ff */
[----:B------:R-:W-:Y:S01]  /*0780*/  FFMA.RP R3, R10, R12, R13 ;  /* 0x0000000c0a037223 */ /* 0x000fe2000000800d */
[----:B------:R-:W-:Y:S02]  /*0790*/  VIADD R10, R7, 0x20 ;  /* 0x00000020070a7836 */ /* 0x000fe40000000000 */
[----:B------:R-:W-:Y:S01]  /*07a0*/  LOP3.LUT R5, R5, 0x800000, RZ, 0xfc, !PT ;  /* 0x0080000005057812 */ /* 0x000fe200078efcff */
[----:B------:R-:W-:Y:S01]  /*07b0*/  IMAD.MOV R7, RZ, RZ, -R7 ;  /* 0x000000ffff077224 */ /* 0x000fe200078e0a07 */
[----:B------:R-:W-:-:S02]  /*07c0*/  FSETP.NEU.FTZ.AND P0, PT, R3, R8, PT ;  /* 0x000000080300720b */ /* 0x000fc40003f1d000 */
[----:B------:R-:W-:Y:S02]  /*07d0*/  SHF.L.U32 R10, R5, R10, RZ ;  /* 0x0000000a050a7219 */ /* 0x000fe400000006ff */
[----:B------:R-:W-:Y:S02]  /*07e0*/  SEL R8, R7, RZ, P2 ;  /* 0x000000ff07087207 */ /* 0x000fe40001000000 */
[----:B------:R-:W-:Y:S02]  /*07f0*/  ISETP.NE.AND P1, PT, R10, RZ, P1 ;  /* 0x000000ff0a00720c */ /* 0x000fe40000f25270 */
[----:B------:R-:W-:Y:S02]  /*0800*/  SHF.R.U32.HI R8, RZ, R8, R5 ;  /* 0x00000008ff087219 */ /* 0x000fe40000011605 */
[----:B------:R-:W-:Y:S02]  /*0810*/  PLOP3.LUT P0, PT, P0, P1, PT, 0xf8, 0x8f ;  /* 0x00000000008f781c */ /* 0x000fe40000703f70 */
[----:B------:R-:W-:-:S02]  /*0820*/  SHF.R.U32.HI R10, RZ, 0x1, R8 ;  /* 0x00000001ff0a7819 */ /* 0x000fc40000011608 */
[----:B------:R-:W-:-:S04]  /*0830*/  SEL R3, RZ, 0x1, !P0 ;  /* 0x00000001ff037807 */ /* 0x000fc80004000000 */
[----:B------:R-:W-:-:S04]  /*0840*/  LOP3.LUT R3, R3, 0x1, R10, 0xf8, !PT ;  /* 0x0000000103037812 */ /* 0x000fc800078ef80a */
[----:B------:R-:W-:-:S05]  /*0850*/  LOP3.LUT R3, R3, R8, RZ, 0xc0, !PT ;  /* 0x0000000803037212 */ /* 0x000fca00078ec0ff */
[----:B------:R-:W-:-:S05]  /*0860*/  IMAD.IADD R3, R10, 0x1, R3 ;  /* 0x000000010a037824 */ /* 0x000fca00078e0203 */
[----:B------:R-:W-:Y:S01]  /*0870*/  LOP3.LUT R0, R3, R0, RZ, 0xfc, !PT ;  /* 0x0000000003007212 */ /* 0x000fe200078efcff */
[----:B------:R-:W-:Y:S06]  /*0880*/  BRA `(.L_x_11) ;  /* 0x0000000000107947 */ /* 0x000fec0003800000 */
.L_x_10:
[----:B------:R-:W-:-:S04]  /*0890*/  LOP3.LUT R0, R0, 0x80000000, RZ, 0xc0, !PT ;  /* 0x8000000000007812 */ /* 0x000fc800078ec0ff */
[----:B------:R-:W-:Y:S01]  /*08a0*/  LOP3.LUT R0, R0, 0x7f800000, RZ, 0xfc, !PT ;  /* 0x7f80000000007812 */ /* 0x000fe200078efcff */
[----:B------:R-:W-:Y:S06]  /*08b0*/  BRA `(.L_x_11) ;  /* 0x0000000000047947 */ /* 0x000fec0003800000 */
.L_x_9:
[----:B------:R-:W-:-:S07]  /*08c0*/  IMAD R0, R8, 0x800000, R0 ;  /* 0x0080000008007824 */ /* 0x000fce00078e0200 */
.L_x_11:
[----:B------:R-:W-:Y:S05]  /*08d0*/  BSYNC.RECONVERGENT B2 ;  /* 0x0000000000027941 */ /* 0x000fea0003800200 */
.L_x_8:
[----:B------:R-:W-:Y:S05]  /*08e0*/  BRA `(.L_x_12) ;  /* 0x0000000000207947 */ /* 0x000fea0003800000 */
.L_x_7:
[----:B------:R-:W-:-:S04]  /*08f0*/  LOP3.LUT R0, R15, 0x80000000, R8, 0x48, !PT ;  /* 0x800000000f007812 */ /* 0x000fc800078e4808 */
[----:B------:R-:W-:Y:S01]  /*0900*/  LOP3.LUT R0, R0, 0x7f800000, RZ, 0xfc, !PT ;  /* 0x7f80000000007812 */ /* 0x000fe200078efcff */
[----:B------:R-:W-:Y:S06]  /*0910*/  BRA `(.L_x_12) ;  /* 0x0000000000147947 */ /* 0x000fec0003800000 */
.L_x_6:
[----:B------:R-:W-:Y:S01]  /*0920*/  LOP3.LUT R0, R15, 0x80000000, R8, 0x48, !PT ;  /* 0x800000000f007812 */ /* 0x000fe200078e4808 */
[----:B------:R-:W-:Y:S06]  /*0930*/  BRA `(.L_x_12) ;  /* 0x00000000000c7947 */ /* 0x000fec0003800000 */
.L_x_5:
[----:B------:R-:W0:Y:S01]  /*0940*/  MUFU.RSQ R0, -QNAN ;  /* 0xffc0000000007908 */ /* 0x000e220000001400 */
[----:B------:R-:W-:Y:S05]  /*0950*/  BRA `(.L_x_12) ;  /* 0x0000000000047947 */ /* 0x000fea0003800000 */
.L_x_4:
[----:B------:R-:W-:-:S07]  /*0960*/  FADD.FTZ R0, R0, R3 ;  /* 0x0000000300007221 */ /* 0x000fce0000010000 */
.L_x_12:
[----:B------:R-:W-:Y:S05]  /*0970*/  BSYNC.RECONVERGENT B1 ;  /* 0x0000000000017941 */ /* 0x000fea0003800200 */
.L_x_2:
[----:B------:R-:W-:-:S04]  /*0980*/  IMAD.MOV.U32 R7, RZ, RZ, 0x0 ;  /* 0x00000000ff077424 */ /* 0x000fc800078e00ff */
[----:B0-----:R-:W-:Y:S05]  /*0990*/  RET.REL.NODEC R6 `(_Z21CustomAddMulDivKernelPfS_S_S_S_m) ;  /* 0xfffffff406987950 */ /* 0x001fea0003c3ffff */
.L_x_13:
[----:B------:R-:W-:-:S00]  /*09a0*/  BRA `(.L_x_13) ;  /* 0xfffffffc00fc7947 */ /* 0x000fc0000383ffff */
[----:B------:R-:W-:-:S00]  /*09b0*/  NOP ;  /* 0x0000000000007918 */ /* 0x000fc00000000000 */
        /* <DEDUP_REMOVED lines=12> */
.L_x_14:


//--------------------- .nv.shared.reserved.0     --------------------------
	.section	.nv.shared.reserved.0,"aw",@nobits
	.weak		__nv_reservedSMEM_offset_0_alias
	.size		__nv_reservedSMEM_offset_0_alias, 0, 64
	.other		__nv_reservedSMEM_offset_0_alias,@"STO_CUDA_RESERVED_SHARED STV_DEFAULT"
__nv_reservedSMEM_offset_0_alias:
	.zero		0
	.zero		64


//--------------------- .nv.constant0._Z21CustomAddMulDivKernelPfS_S_S_S_m --------------------------
	.section	.nv.constant0._Z21CustomAddMulDivKernelPfS_S_S_S_m,"a",@progbits
	.sectionflags	@""
	.align	4
.nv.constant0._Z21CustomAddMulDivKernelPfS_S_S_S_m:
	.zero		944


//--------------------- SYMBOLS --------------------------

	.type		.nv.reservedSmem.offset0,@object
	.size		.nv.reservedSmem.offset0,0x4
